	.headerflags	@"EF_CUDA_TEXMODE_UNIFIED EF_CUDA_64BIT_ADDRESS EF_CUDA_ACCELERATORS EF_CUDA_SM90 EF_CUDA_VIRTUAL_SM(EF_CUDA_SM90)"
	.elftype	@"ET_EXEC"


//--------------------- .nv.info                  --------------------------
	.section	.nv.info,"",@"SHT_CUDA_INFO"
	.align	4


	//----- nvinfo : EIATTR_REGCOUNT
	.align		4
        /*0000*/ 	.byte	0x04, 0x2f
        /*0002*/ 	.short	(.L_1 - .L_0)
	.align		4
.L_0:
        /*0004*/ 	.word	index@(triton_poi_fused_convolution_87)
        /*0008*/ 	.word	0x0000000c


	//----- nvinfo : EIATTR_MIN_STACK_SIZE
	.align		4
.L_1:
        /*000c*/ 	.byte	0x04, 0x12
        /*000e*/ 	.short	(.L_3 - .L_2)
	.align		4
.L_2:
        /*0010*/ 	.word	index@(triton_poi_fused_convolution_87)
        /*0014*/ 	.word	0x00000000


	//----- nvinfo : EIATTR_FRAME_SIZE
	.align		4
.L_3:
        /*0018*/ 	.byte	0x04, 0x11
        /*001a*/ 	.short	(.L_5 - .L_4)
	.align		4
.L_4:
        /*001c*/ 	.word	index@(triton_poi_fused_convolution_87)
        /*0020*/ 	.word	0x00000000


	//----- nvinfo : EIATTR_MIN_STACK_SIZE
	.align		4
.L_5:
        /*0024*/ 	.byte	0x04, 0x12
        /*0026*/ 	.short	(.L_7 - .L_6)
	.align		4
.L_6:
        /*0028*/ 	.word	index@(triton_poi_fused_convolution_87)
        /*002c*/ 	.word	0x00000000
.L_7:


//--------------------- .nv.info.triton_poi_fused_convolution_87 --------------------------
	.section	.nv.info.triton_poi_fused_convolution_87,"",@"SHT_CUDA_INFO"
	.sectionflags	@""
	.align	4


	//----- nvinfo : EIATTR_CUDA_API_VERSION
	.align		4
        /*0000*/ 	.byte	0x04, 0x37
        /*0002*/ 	.short	(.L_9 - .L_8)
.L_8:
        /*0004*/ 	.word	0x0000007c


	//----- nvinfo : EIATTR_KPARAM_INFO
	.align		4
.L_9:
        /*0008*/ 	.byte	0x04, 0x17
        /*000a*/ 	.short	(.L_11 - .L_10)
.L_10:
        /*000c*/ 	.word	0x00000000
        /*0010*/ 	.short	0x0002
        /*0012*/ 	.short	0x0010
        /*0014*/ 	.byte	0x00, 0xf0, 0x11, 0x00


	//----- nvinfo : EIATTR_KPARAM_INFO
	.align		4
.L_11:
        /*0018*/ 	.byte	0x04, 0x17
        /*001a*/ 	.short	(.L_13 - .L_12)
.L_12:
        /*001c*/ 	.word	0x00000000
        /*0020*/ 	.short	0x0001
        /*0022*/ 	.short	0x0008
        /*0024*/ 	.byte	0x00, 0xf4, 0x21, 0x00


	//----- nvinfo : EIATTR_KPARAM_INFO
	.align		4
.L_13:
        /*0028*/ 	.byte	0x04, 0x17
        /*002a*/ 	.short	(.L_15 - .L_14)
.L_14:
        /*002c*/ 	.word	0x00000000
        /*0030*/ 	.short	0x0000
        /*0032*/ 	.short	0x0000
        /*0034*/ 	.byte	0x00, 0xf4, 0x21, 0x00


	//----- nvinfo : EIATTR_SPARSE_MMA_MASK
	.align		4
.L_15:
        /*0038*/ 	.byte	0x03, 0x50
        /*003a*/ 	.short	0x0000


	//----- nvinfo : EIATTR_MAXREG_COUNT
	.align		4
        /*003c*/ 	.byte	0x03, 0x1b
        /*003e*/ 	.short	0x00ff


	//----- nvinfo : EIATTR_EXIT_INSTR_OFFSETS
	.align		4
        /*0040*/ 	.byte	0x04, 0x1c
        /*0042*/ 	.short	(.L_17 - .L_16)


	//   ....[0]....
.L_16:
        /*0044*/ 	.word	0x00000150


	//   ....[1]....
        /*0048*/ 	.word	0x00000170


	//----- nvinfo : EIATTR_REQNTID
	.align		4
.L_17:
        /*004c*/ 	.byte	0x04, 0x10
        /*004e*/ 	.short	(.L_19 - .L_18)
.L_18:
        /*0050*/ 	.word	0x00000080
        /*0054*/ 	.word	0x00000001
        /*0058*/ 	.word	0x00000001


	//----- nvinfo : EIATTR_CBANK_PARAM_SIZE
	.align		4
.L_19:
        /*005c*/ 	.byte	0x03, 0x19
        /*005e*/ 	.short	0x0014


	//----- nvinfo : EIATTR_PARAM_CBANK
	.align		4
        /*0060*/ 	.byte	0x04, 0x0a
        /*0062*/ 	.short	(.L_21 - .L_20)
	.align		4
.L_20:
        /*0064*/ 	.word	index@(.nv.constant0.triton_poi_fused_convolution_87)
        /*0068*/ 	.short	0x0210
        /*006a*/ 	.short	0x0014


	//----- nvinfo : EIATTR_SW_WAR
	.align		4
.L_21:
        /*006c*/ 	.byte	0x04, 0x36
        /*006e*/ 	.short	(.L_23 - .L_22)
.L_22:
        /*0070*/ 	.word	0x00000008
.L_23:


//--------------------- .nv.callgraph             --------------------------
	.section	.nv.callgraph,"",@"SHT_CUDA_CALLGRAPH"
	.align	4
	.sectionentsize	8
	.align		4
        /*0000*/ 	.word	0x00000000
	.align		4
        /*0004*/ 	.word	0xffffffff
	.align		4
        /*0008*/ 	.word	0x00000000
	.align		4
        /*000c*/ 	.word	0xfffffffe
	.align		4
        /*0010*/ 	.word	0x00000000
	.align		4
        /*0014*/ 	.word	0xfffffffd
	.align		4
        /*0018*/ 	.word	0x00000000
	.align		4
        /*001c*/ 	.word	0xfffffffc


//--------------------- .text.triton_poi_fused_convolution_87 --------------------------
	.section	.text.triton_poi_fused_convolution_87,"ax",@progbits
	.align	128
        .global         triton_poi_fused_convolution_87
        .type           triton_poi_fused_convolution_87,@function
        .size           triton_poi_fused_convolution_87,(.L_x_1 - triton_poi_fused_convolution_87)
        .other          triton_poi_fused_convolution_87,@"STO_CUDA_ENTRY STV_DEFAULT"
triton_poi_fused_convolution_87:
.text.triton_poi_fused_convolution_87:
[----:B------:R-:W0:Y:S02]  /*0000*/  LDC R1, c[0x0][0x28] ;  /* 0x00000a00ff017b82 */ /* 0x000e240000000800 */
[----:B------:R-:W1:Y:S01]  /*0010*/  S2R R6, SR_TID.X ;  /* 0x0000000000067919 */ /* 0x000e620000002100 */
[----:B------:R-:W2:Y:S01]  /*0020*/  LDC.64 R2, c[0x0][0x210] ;  /* 0x00008400ff027b82 */ /* 0x000ea20000000a00 */
[----:B------:R-:W-:Y:S01]  /*0030*/  ULDC.64 UR4, c[0x0][0x208] ;  /* 0x0000820000047ab9 */ /* 0x000fe20000000a00 */
[----:B------:R-:W3:Y:S06]  /*0040*/  S2R R7, SR_CTAID.X ;  /* 0x0000000000077919 */ /* 0x000eec0000002500 */
[----:B------:R-:W4:Y:S01]  /*0050*/  LDC.64 R4, c[0x0][0x218] ;  /* 0x00008600ff047b82 */ /* 0x000f220000000a00 */
[----:B-1----:R-:W-:-:S04]  /*0060*/  LOP3.LUT R6, R6, 0x7f, RZ, 0xc0, !PT ;  /* 0x0000007f06067812 */ /* 0x002fc800078ec0ff */
[----:B---3--:R-:W-:Y:S01]  /*0070*/  LEA R7, R7, R6, 0x7 ;  /* 0x0000000607077211 */ /* 0x008fe200078e38ff */
[----:B------:R-:W-:-:S03]  /*0080*/  HFMA2.MMA R6, -RZ, RZ, 0, 0 ;  /* 0x00000000ff067435 */ /* 0x000fc600000001ff */
[C---:B------:R-:W-:Y:S01]  /*0090*/  ISETP.GE.AND P0, PT, R7.reuse, 0xd20, PT ;  /* 0x00000d200700780c */ /* 0x040fe20003f06270 */
[----:B--2---:R-:W-:-:S06]  /*00a0*/  IMAD.WIDE R2, R7, 0x4, R2 ;  /* 0x0000000407027825 */ /* 0x004fcc00078e0202 */
[----:B------:R-:W-:-:S05]  /*00b0*/  IMAD.HI R0, R7, -0x63f63f63, R6 ;  /* 0x9c09c09d07007827 */ /* 0x000fca00078e0206 */
[----:B------:R-:W-:-:S04]  /*00c0*/  SHF.R.U32.HI R9, RZ, 0x1f, R0 ;  /* 0x0000001fff097819 */ /* 0x000fc80000011600 */
[----:B------:R-:W-:Y:S02]  /*00d0*/  LEA.HI.SX32 R9, R0, R9, 0x17 ;  /* 0x0000000900097211 */ /* 0x000fe400078fbaff */
[----:B------:R-:W-:-:S03]  /*00e0*/  MOV R0, RZ ;  /* 0x000000ff00007202 */ /* 0x000fc60000000f00 */
[----:B------:R-:W-:Y:S01]  /*00f0*/  IMAD R9, R9, -0x348, R7 ;  /* 0xfffffcb809097824 */ /* 0x000fe200078e0207 */
[----:B------:R-:W-:Y:S02]  /*0100*/  HFMA2.MMA R7, -RZ, RZ, 0, 0 ;  /* 0x00000000ff077435 */ /* 0x000fe400000001ff */
[----:B------:R-:W2:Y:S01]  /*0110*/  @!P0 LDG.E R0, desc[UR4][R2.64] ;  /* 0x0000000402008981 */ /* 0x000ea2000c1e1900 */
[----:B----4-:R-:W-:-:S07]  /*0120*/  IMAD.WIDE R4, R9, 0x4, R4 ;  /* 0x0000000409047825 */ /* 0x010fce00078e0204 */
[----:B------:R-:W2:Y:S02]  /*0130*/  @!P0 LDG.E.EL R7, desc[UR4][R4.64] ;  /* 0x0000000404078981 */ /* 0x000ea4000c2e1900 */
[----:B--2---:R-:W-:Y:S01]  /*0140*/  FADD R7, R7, R0 ;  /* 0x0000000007077221 */ /* 0x004fe20000000000 */
[----:B------:R-:W-:Y:S06]  /*0150*/  @P0 EXIT ;  /* 0x000000000000094d */ /* 0x000fec0003800000 */
[----:B------:R-:W-:Y:S01]  /*0160*/  STG.E desc[UR4][R2.64], R7 ;  /* 0x0000000702007986 */ /* 0x000fe2000c101904 */
[----:B------:R-:W-:Y:S05]  /*0170*/  EXIT ;  /* 0x000000000000794d */ /* 0x000fea0003800000 */
.L_x_0:
[----:B------:R-:W-:-:S00]  /*0180*/  BRA `(.L_x_0) ;  /* 0xfffffffc00fc7947 */ /* 0x000fc0000383ffff */
[----:B------:R-:W-:-:S00]  /*0190*/  NOP ;  /* 0x0000000000007918 */ /* 0x000fc00000000000 */
        /* <DEDUP_REMOVED lines=14> */
.L_x_1:


//--------------------- .nv.constant0.triton_poi_fused_convolution_87 --------------------------
	.section	.nv.constant0.triton_poi_fused_convolution_87,"a",@progbits
	.sectionflags	@""
	.align	4
.nv.constant0.triton_poi_fused_convolution_87:
	.zero		548
